//
// Generated by NVIDIA NVVM Compiler
//
// Compiler Build ID: CL-36424714
// Cuda compilation tools, release 13.0, V13.0.88
// Based on NVVM 20.0.0
//

.version 9.0
.target sm_100
.address_size 64

	// .globl	_Z6kernelPdi
.const .align 4 .b8 a[8196];

.visible .entry _Z6kernelPdi(
	.param .u64 .ptr .align 1 _Z6kernelPdi_param_0,
	.param .u32 _Z6kernelPdi_param_1
)
{
	.reg .pred 	%p<4>;
	.reg .b32 	%r<11>;
	.reg .b64 	%rd<5>;
	.reg .b64 	%fd<3>;

	ld.param.u64 	%rd3, [_Z6kernelPdi_param_0];
	ld.param.u32 	%r6, [_Z6kernelPdi_param_1];
	mov.u32 	%r1, %ntid.x;
	mov.u32 	%r7, %ctaid.x;
	mov.u32 	%r8, %tid.x;
	mad.lo.s32 	%r10, %r1, %r7, %r8;
	setp.ge.s32 	%p1, %r10, %r6;
	@%p1 bra 	$L__BB0_5;
	mov.u32 	%r9, %nctaid.x;
	mul.lo.s32 	%r3, %r9, %r1;
	cvta.to.global.u64 	%rd1, %rd3;
$L__BB0_2:
	mul.wide.s32 	%rd4, %r10, 8;
	add.s64 	%rd2, %rd1, %rd4;
	ld.global.f64 	%fd1, [%rd2];
	setp.geu.f64 	%p2, %fd1, 0d0000000000000000;
	@%p2 bra 	$L__BB0_4;
	neg.f64 	%fd2, %fd1;
	st.global.f64 	[%rd2], %fd2;
$L__BB0_4:
	add.s32 	%r10, %r10, %r3;
	setp.lt.s32 	%p3, %r10, %r6;
	@%p3 bra 	$L__BB0_2;
$L__BB0_5:
	ret;

}


// ===== COMPILED SASS (sm_100) =====

	.target	sm_100

	.elftype	@"ET_EXEC"


//--------------------- .note.nv.tkinfo           --------------------------
	.section	.note.nv.tkinfo,"",@"SHT_NOTE"
	.sectionflags	@"SHF_NOTE_NV_TKINFO"
	.tkinfo
        /*0018*/ 	.word	0x00000002
        /*0030*/ 	.string	""
        /*0030*/ 	.string	"ptxas"
        /*0030*/ 	.string	"Cuda compilation tools, release 13.0, V13.0.88"
        /*0030*/ 	.string	"Build cuda_13.0.r13.0/compiler.36424714_0"
        /*0030*/ 	.string	"-arch sm_100 -m 64 "



//--------------------- .note.nv.cuinfo           --------------------------
	.section	.note.nv.cuinfo,"",@"SHT_NOTE"
	.sectionflags	@"SHF_NOTE_NV_CUINFO"
        /*0018*/ 	.short	0x0002
        /*001a*/ 	.short	0x0064
        /*001c*/ 	.short	0x0082
	.zero		2


//--------------------- .nv.info                  --------------------------
	.section	.nv.info,"",@"SHT_CUDA_INFO"
	.align	4


	//----- nvinfo : EIATTR_REGCOUNT
	.align		4
        /*0000*/ 	.byte	0x04, 0x2f
        /*0002*/ 	.short	(.L_2 - .L_1)
	.align		4
.L_1:
        /*0004*/ 	.word	index@(_Z6kernelPdi)
        /*0008*/ 	.word	0x0000000a


	//----- nvinfo : EIATTR_FRAME_SIZE
	.align		4
.L_2:
        /*000c*/ 	.byte	0x04, 0x11
        /*000e*/ 	.short	(.L_4 - .L_3)
	.align		4
.L_3:
        /*0010*/ 	.word	index@(_Z6kernelPdi)
        /*0014*/ 	.word	0x00000000


	//----- nvinfo : EIATTR_MIN_STACK_SIZE
	.align		4
.L_4:
        /*0018*/ 	.byte	0x04, 0x12
        /*001a*/ 	.short	(.L_6 - .L_5)
	.align		4
.L_5:
        /*001c*/ 	.word	index@(_Z6kernelPdi)
        /*0020*/ 	.word	0x00000000
.L_6:


//--------------------- .nv.compat                --------------------------
	.section	.nv.compat,"",@"SHT_CUDA_COMPAT_INFO"
	.align	4
        /*0000*/ 	.byte	0x02, 0x09, 0x00, 0x00, 0x02, 0x02, 0x01, 0x00, 0x02, 0x05, 0x05, 0x00, 0x03, 0x07, 0x01, 0x01
        /*0010*/ 	.byte	0x02, 0x03, 0x00, 0x00, 0x02, 0x06, 0x01, 0x00, 0x04, 0x0b, 0x08, 0x00, 0x01, 0x00, 0x00, 0x00
        /*0020*/ 	.byte	0x00, 0x00, 0x00, 0x00


//--------------------- .nv.info._Z6kernelPdi     --------------------------
	.section	.nv.info._Z6kernelPdi,"",@"SHT_CUDA_INFO"
	.sectionflags	@""
	.align	4


	//----- nvinfo : EIATTR_CUDA_API_VERSION
	.align		4
        /*0000*/ 	.byte	0x04, 0x37
        /*0002*/ 	.short	(.L_8 - .L_7)
.L_7:
        /*0004*/ 	.word	0x00000082


	//----- nvinfo : EIATTR_KPARAM_INFO
	.align		4
.L_8:
        /*0008*/ 	.byte	0x04, 0x17
        /*000a*/ 	.short	(.L_10 - .L_9)
.L_9:
        /*000c*/ 	.word	0x00000000
        /*0010*/ 	.short	0x0001
        /*0012*/ 	.short	0x0008
        /*0014*/ 	.byte	0x00, 0xf0, 0x11, 0x00


	//----- nvinfo : EIATTR_KPARAM_INFO
	.align		4
.L_10:
        /*0018*/ 	.byte	0x04, 0x17
        /*001a*/ 	.short	(.L_12 - .L_11)
.L_11:
        /*001c*/ 	.word	0x00000000
        /*0020*/ 	.short	0x0000
        /*0022*/ 	.short	0x0000
        /*0024*/ 	.byte	0x00, 0xf5, 0x21, 0x00


	//----- nvinfo : EIATTR_SPARSE_MMA_MASK
	.align		4
.L_12:
        /*0028*/ 	.byte	0x03, 0x50
        /*002a*/ 	.short	0x0000


	//----- nvinfo : EIATTR_MAXREG_COUNT
	.align		4
        /*002c*/ 	.byte	0x03, 0x1b
        /*002e*/ 	.short	0x00ff


	//----- nvinfo : EIATTR_MERCURY_ISA_VERSION
	.align		4
        /*0030*/ 	.byte	0x03, 0x5f
        /*0032*/ 	.short	0x0101


	//----- nvinfo : EIATTR_VRC_CTA_INIT_COUNT
	.align		4
        /*0034*/ 	.byte	0x02, 0x4a
	.zero		1
	.zero		1


	//----- nvinfo : EIATTR_EXIT_INSTR_OFFSETS
	.align		4
        /*0038*/ 	.byte	0x04, 0x1c
        /*003a*/ 	.short	(.L_14 - .L_13)


	//   ....[0]....
.L_13:
        /*003c*/ 	.word	0x00000070


	//   ....[1]....
        /*0040*/ 	.word	0x00000150


	//----- nvinfo : EIATTR_CRS_STACK_SIZE
	.align		4
.L_14:
        /*0044*/ 	.byte	0x04, 0x1e
        /*0046*/ 	.short	(.L_16 - .L_15)
.L_15:
        /*0048*/ 	.word	0x00000000


	//----- nvinfo : EIATTR_CBANK_PARAM_SIZE
	.align		4
.L_16:
        /*004c*/ 	.byte	0x03, 0x19
        /*004e*/ 	.short	0x000c


	//----- nvinfo : EIATTR_PARAM_CBANK
	.align		4
        /*0050*/ 	.byte	0x04, 0x0a
        /*0052*/ 	.short	(.L_18 - .L_17)
	.align		4
.L_17:
        /*0054*/ 	.word	index@(.nv.constant0._Z6kernelPdi)
        /*0058*/ 	.short	0x0380
        /*005a*/ 	.short	0x000c


	//----- nvinfo : EIATTR_SW_WAR
	.align		4
.L_18:
        /*005c*/ 	.byte	0x04, 0x36
        /*005e*/ 	.short	(.L_20 - .L_19)
.L_19:
        /*0060*/ 	.word	0x00000008
.L_20:


//--------------------- .nv.callgraph             --------------------------
	.section	.nv.callgraph,"",@"SHT_CUDA_CALLGRAPH"
	.align	4
	.sectionentsize	8
	.align		4
        /*0000*/ 	.word	0x00000000
	.align		4
        /*0004*/ 	.word	0xffffffff
	.align		4
        /*0008*/ 	.word	0x00000000
	.align		4
        /*000c*/ 	.word	0xfffffffe
	.align		4
        /*0010*/ 	.word	0x00000000
	.align		4
        /*0014*/ 	.word	0xfffffffd
	.align		4
        /*0018*/ 	.word	0x00000000
	.align		4
        /*001c*/ 	.word	0xfffffffc


//--------------------- .nv.constant3             --------------------------
	.section	.nv.constant3,"a",@progbits
	.align	4
.nv.constant3:
	.type		a,@object
	.size		a,(.L_0 - a)
a:
	.zero		8196
.L_0:


//--------------------- .text._Z6kernelPdi        --------------------------
	.section	.text._Z6kernelPdi,"ax",@progbits
	.align	128
        .global         _Z6kernelPdi
        .type           _Z6kernelPdi,@function
        .size           _Z6kernelPdi,(.L_x_2 - _Z6kernelPdi)
        .other          _Z6kernelPdi,@"STO_CUDA_ENTRY STV_DEFAULT"
_Z6kernelPdi:
.text._Z6kernelPdi:
[----:B------:R-:W-:Y:S01]  /*0000*/  LDC R1, c[0x0][0x37c] ;  /* 0x0000df00ff017b82 */ /* 0x000fe20000000800 */
[----:B------:R-:W0:Y:S01]  /*0010*/  S2R R0, SR_CTAID.X ;  /* 0x0000000000007919 */ /* 0x000e220000002500 */
[----:B------:R-:W0:Y:S01]  /*0020*/  LDCU UR4, c[0x0][0x360] ;  /* 0x00006c00ff0477ac */ /* 0x000e220008000800 */
[----:B------:R-:W0:Y:S01]  /*0030*/  S2R R3, SR_TID.X ;  /* 0x0000000000037919 */ /* 0x000e220000002100 */
[----:B------:R-:W1:Y:S01]  /*0040*/  LDCU UR5, c[0x0][0x388] ;  /* 0x00007100ff0577ac */ /* 0x000e620008000800 */
[----:B0-----:R-:W-:-:S05]  /*0050*/  IMAD R0, R0, UR4, R3 ;  /* 0x0000000400007c24 */ /* 0x001fca000f8e0203 */
[----:B-1----:R-:W-:-:S13]  /*0060*/  ISETP.GE.AND P0, PT, R0, UR5, PT ;  /* 0x0000000500007c0c */ /* 0x002fda000bf06270 */
[----:B------:R-:W-:Y:S05]  /*0070*/  @P0 EXIT ;  /* 0x000000000000094d */ /* 0x000fea0003800000 */
[----:B------:R-:W0:Y:S01]  /*0080*/  LDC.64 R2, c[0x0][0x380] ;  /* 0x0000e000ff027b82 */ /* 0x000e220000000a00 */
[----:B------:R-:W1:Y:S01]  /*0090*/  LDCU UR5, c[0x0][0x370] ;  /* 0x00006e00ff0577ac */ /* 0x000e620008000800 */
[----:B------:R-:W2:Y:S01]  /*00a0*/  LDCU.64 UR6, c[0x0][0x358] ;  /* 0x00006b00ff0677ac */ /* 0x000ea20008000a00 */
[----:B------:R-:W3:Y:S01]  /*00b0*/  LDCU UR8, c[0x0][0x388] ;  /* 0x00007100ff0877ac */ /* 0x000ee20008000800 */
[----:B-1----:R-:W-:-:S12]  /*00c0*/  UIMAD UR4, UR4, UR5, URZ ;  /* 0x00000005040472a4 */ /* 0x002fd8000f8e02ff */
.L_x_0:
[----:B0-----:R-:W-:-:S05]  /*00d0*/  IMAD.WIDE R6, R0, 0x8, R2 ;  /* 0x0000000800067825 */ /* 0x001fca00078e0202 */
[----:B--2---:R-:W2:Y:S01]  /*00e0*/  LDG.E.64 R4, desc[UR6][R6.64] ;  /* 0x0000000606047981 */ /* 0x004ea2000c1e1b00 */
[----:B------:R-:W-:Y:S01]  /*00f0*/  IADD3 R0, PT, PT, R0, UR4, RZ ;  /* 0x0000000400007c10 */ /* 0x000fe2000fffe0ff */
[----:B--2---:R-:W-:-:S14]  /*0100*/  DSETP.GEU.AND P0, PT, R4, RZ, PT ;  /* 0x000000ff0400722a */ /* 0x004fdc0003f0e000 */
[----:B------:R-:W-:-:S07]  /*0110*/  @!P0 DADD R4, -RZ, -R4 ;  /* 0x00000000ff048229 */ /* 0x000fce0000000904 */
[----:B------:R1:W-:Y:S01]  /*0120*/  @!P0 STG.E.64 desc[UR6][R6.64], R4 ;  /* 0x0000000406008986 */ /* 0x0003e2000c101b06 */
[----:B---3--:R-:W-:-:S13]  /*0130*/  ISETP.GE.AND P0, PT, R0, UR8, PT ;  /* 0x0000000800007c0c */ /* 0x008fda000bf06270 */
[----:B-1----:R-:W-:Y:S05]  /*0140*/  @!P0 BRA `(.L_x_0) ;  /* 0xfffffffc00e08947 */ /* 0x002fea000383ffff */
[----:B------:R-:W-:Y:S05]  /*0150*/  EXIT ;  /* 0x000000000000794d */ /* 0x000fea0003800000 */
.L_x_1:
[----:B------:R-:W-:-:S00]  /*0160*/  BRA `(.L_x_1) ;  /* 0xfffffffc00fc7947 */ /* 0x000fc0000383ffff */
[----:B------:R-:W-:-:S00]  /*0170*/  NOP ;  /* 0x0000000000007918 */ /* 0x000fc00000000000 */
        /* <DEDUP_REMOVED lines=8> */
.L_x_2:


//--------------------- .nv.shared.reserved.0     --------------------------
	.section	.nv.shared.reserved.0,"aw",@nobits
	.weak		__nv_reservedSMEM_offset_0_alias
	.size		__nv_reservedSMEM_offset_0_alias, 0, 64
	.other		__nv_reservedSMEM_offset_0_alias,@"STO_CUDA_RESERVED_SHARED STV_DEFAULT"
__nv_reservedSMEM_offset_0_alias:
	.zero		0
	.zero		64


//--------------------- .nv.constant0._Z6kernelPdi --------------------------
	.section	.nv.constant0._Z6kernelPdi,"a",@progbits
	.sectionflags	@""
	.align	4
.nv.constant0._Z6kernelPdi:
	.zero		908


//--------------------- SYMBOLS --------------------------

	.type		.nv.reservedSmem.offset0,@object
	.size		.nv.reservedSmem.offset0,0x4
